	.headerflags	@"EF_CUDA_TEXMODE_UNIFIED EF_CUDA_64BIT_ADDRESS EF_CUDA_ACCELERATORS EF_CUDA_SM90 EF_CUDA_VIRTUAL_SM(EF_CUDA_SM90)"
	.elftype	@"ET_EXEC"


//--------------------- .nv.info                  --------------------------
	.section	.nv.info,"",@"SHT_CUDA_INFO"
	.align	4


	//----- nvinfo : EIATTR_REGCOUNT
	.align		4
        /*0000*/ 	.byte	0x04, 0x2f
        /*0002*/ 	.short	(.L_6 - .L_5)
	.align		4
.L_5:
        /*0004*/ 	.word	index@(triton_poi_fused_convolution_max_unpool2d_18)
        /*0008*/ 	.word	0x00000038


	//----- nvinfo : EIATTR_MIN_STACK_SIZE
	.align		4
.L_6:
        /*000c*/ 	.byte	0x04, 0x12
        /*000e*/ 	.short	(.L_8 - .L_7)
	.align		4
.L_7:
        /*0010*/ 	.word	index@(triton_poi_fused_convolution_max_unpool2d_18)
        /*0014*/ 	.word	0x00000000


	//----- nvinfo : EIATTR_FRAME_SIZE
	.align		4
.L_8:
        /*0018*/ 	.byte	0x04, 0x11
        /*001a*/ 	.short	(.L_10 - .L_9)
	.align		4
.L_9:
        /*001c*/ 	.word	index@(triton_poi_fused_convolution_max_unpool2d_18)
        /*0020*/ 	.word	0x00000000


	//----- nvinfo : EIATTR_MIN_STACK_SIZE
	.align		4
.L_10:
        /*0024*/ 	.byte	0x04, 0x12
        /*0026*/ 	.short	(.L_12 - .L_11)
	.align		4
.L_11:
        /*0028*/ 	.word	index@(triton_poi_fused_convolution_max_unpool2d_18)
        /*002c*/ 	.word	0x00000000
.L_12:


//--------------------- .nv.info.triton_poi_fused_convolution_max_unpool2d_18 --------------------------
	.section	.nv.info.triton_poi_fused_convolution_max_unpool2d_18,"",@"SHT_CUDA_INFO"
	.sectionflags	@""
	.align	4


	//----- nvinfo : EIATTR_CUDA_API_VERSION
	.align		4
        /*0000*/ 	.byte	0x04, 0x37
        /*0002*/ 	.short	(.L_14 - .L_13)
.L_13:
        /*0004*/ 	.word	0x0000007c


	//----- nvinfo : EIATTR_KPARAM_INFO
	.align		4
.L_14:
        /*0008*/ 	.byte	0x04, 0x17
        /*000a*/ 	.short	(.L_16 - .L_15)
.L_15:
        /*000c*/ 	.word	0x00000000
        /*0010*/ 	.short	0x0008
        /*0012*/ 	.short	0x0040
        /*0014*/ 	.byte	0x00, 0xf0, 0x11, 0x00


	//----- nvinfo : EIATTR_KPARAM_INFO
	.align		4
.L_16:
        /*0018*/ 	.byte	0x04, 0x17
        /*001a*/ 	.short	(.L_18 - .L_17)
.L_17:
        /*001c*/ 	.word	0x00000000
        /*0020*/ 	.short	0x0007
        /*0022*/ 	.short	0x0038
        /*0024*/ 	.byte	0x00, 0xf4, 0x21, 0x00


	//----- nvinfo : EIATTR_KPARAM_INFO
	.align		4
.L_18:
        /*0028*/ 	.byte	0x04, 0x17
        /*002a*/ 	.short	(.L_20 - .L_19)
.L_19:
        /*002c*/ 	.word	0x00000000
        /*0030*/ 	.short	0x0006
        /*0032*/ 	.short	0x0030
        /*0034*/ 	.byte	0x00, 0xf4, 0x21, 0x00


	//----- nvinfo : EIATTR_KPARAM_INFO
	.align		4
.L_20:
        /*0038*/ 	.byte	0x04, 0x17
        /*003a*/ 	.short	(.L_22 - .L_21)
.L_21:
        /*003c*/ 	.word	0x00000000
        /*0040*/ 	.short	0x0005
        /*0042*/ 	.short	0x0028
        /*0044*/ 	.byte	0x00, 0xf4, 0x21, 0x00


	//----- nvinfo : EIATTR_KPARAM_INFO
	.align		4
.L_22:
        /*0048*/ 	.byte	0x04, 0x17
        /*004a*/ 	.short	(.L_24 - .L_23)
.L_23:
        /*004c*/ 	.word	0x00000000
        /*0050*/ 	.short	0x0004
        /*0052*/ 	.short	0x0020
        /*0054*/ 	.byte	0x00, 0xf4, 0x21, 0x00


	//----- nvinfo : EIATTR_KPARAM_INFO
	.align		4
.L_24:
        /*0058*/ 	.byte	0x04, 0x17
        /*005a*/ 	.short	(.L_26 - .L_25)
.L_25:
        /*005c*/ 	.word	0x00000000
        /*0060*/ 	.short	0x0003
        /*0062*/ 	.short	0x0018
        /*0064*/ 	.byte	0x00, 0xf4, 0x21, 0x00


	//----- nvinfo : EIATTR_KPARAM_INFO
	.align		4
.L_26:
        /*0068*/ 	.byte	0x04, 0x17
        /*006a*/ 	.short	(.L_28 - .L_27)
.L_27:
        /*006c*/ 	.word	0x00000000
        /*0070*/ 	.short	0x0002
        /*0072*/ 	.short	0x0010
        /*0074*/ 	.byte	0x00, 0xf4, 0x21, 0x00


	//----- nvinfo : EIATTR_KPARAM_INFO
	.align		4
.L_28:
        /*0078*/ 	.byte	0x04, 0x17
        /*007a*/ 	.short	(.L_30 - .L_29)
.L_29:
        /*007c*/ 	.word	0x00000000
        /*0080*/ 	.short	0x0001
        /*0082*/ 	.short	0x0008
        /*0084*/ 	.byte	0x00, 0xf4, 0x21, 0x00


	//----- nvinfo : EIATTR_KPARAM_INFO
	.align		4
.L_30:
        /*0088*/ 	.byte	0x04, 0x17
        /*008a*/ 	.short	(.L_32 - .L_31)
.L_31:
        /*008c*/ 	.word	0x00000000
        /*0090*/ 	.short	0x0000
        /*0092*/ 	.short	0x0000
        /*0094*/ 	.byte	0x00, 0xf4, 0x21, 0x00


	//----- nvinfo : EIATTR_SPARSE_MMA_MASK
	.align		4
.L_32:
        /*0098*/ 	.byte	0x03, 0x50
        /*009a*/ 	.short	0x0000


	//----- nvinfo : EIATTR_MAXREG_COUNT
	.align		4
        /*009c*/ 	.byte	0x03, 0x1b
        /*009e*/ 	.short	0x00ff


	//----- nvinfo : EIATTR_EXTERNS
	.align		4
        /*00a0*/ 	.byte	0x04, 0x0f
        /*00a2*/ 	.short	(.L_34 - .L_33)


	//   ....[0]....
	.align		4
.L_33:
        /*00a4*/ 	.word	index@(__assertfail)


	//----- nvinfo : EIATTR_SYSCALL_OFFSETS
	.align		4
.L_34:
        /*00a8*/ 	.byte	0x04, 0x46
        /*00aa*/ 	.short	(.L_36 - .L_35)


	//   ....[0]....
.L_35:
        /*00ac*/ 	.word	0x000008e0


	//----- nvinfo : EIATTR_EXIT_INSTR_OFFSETS
	.align		4
.L_36:
        /*00b0*/ 	.byte	0x04, 0x1c
        /*00b2*/ 	.short	(.L_38 - .L_37)


	//   ....[0]....
.L_37:
        /*00b4*/ 	.word	0x00001270


	//----- nvinfo : EIATTR_REQNTID
	.align		4
.L_38:
        /*00b8*/ 	.byte	0x04, 0x10
        /*00ba*/ 	.short	(.L_40 - .L_39)
.L_39:
        /*00bc*/ 	.word	0x00000080
        /*00c0*/ 	.word	0x00000001
        /*00c4*/ 	.word	0x00000001


	//----- nvinfo : EIATTR_CRS_STACK_SIZE
	.align		4
.L_40:
        /*00c8*/ 	.byte	0x04, 0x1e
        /*00ca*/ 	.short	(.L_42 - .L_41)
.L_41:
        /*00cc*/ 	.word	0x00000000


	//----- nvinfo : EIATTR_CBANK_PARAM_SIZE
	.align		4
.L_42:
        /*00d0*/ 	.byte	0x03, 0x19
        /*00d2*/ 	.short	0x0044


	//----- nvinfo : EIATTR_PARAM_CBANK
	.align		4
        /*00d4*/ 	.byte	0x04, 0x0a
        /*00d6*/ 	.short	(.L_44 - .L_43)
	.align		4
.L_43:
        /*00d8*/ 	.word	index@(.nv.constant0.triton_poi_fused_convolution_max_unpool2d_18)
        /*00dc*/ 	.short	0x0210
        /*00de*/ 	.short	0x0044


	//----- nvinfo : EIATTR_SW_WAR
	.align		4
.L_44:
        /*00e0*/ 	.byte	0x04, 0x36
        /*00e2*/ 	.short	(.L_46 - .L_45)
.L_45:
        /*00e4*/ 	.word	0x00000008
.L_46:


//--------------------- .nv.callgraph             --------------------------
	.section	.nv.callgraph,"",@"SHT_CUDA_CALLGRAPH"
	.align	4
	.sectionentsize	8
	.align		4
        /*0000*/ 	.word	0x00000000
	.align		4
        /*0004*/ 	.word	0xffffffff
	.align		4
        /*0008*/ 	.word	index@(triton_poi_fused_convolution_max_unpool2d_18)
	.align		4
        /*000c*/ 	.word	index@(__assertfail)
	.align		4
        /*0010*/ 	.word	0x00000000
	.align		4
        /*0014*/ 	.word	0xfffffffe
	.align		4
        /*0018*/ 	.word	0x00000000
	.align		4
        /*001c*/ 	.word	0xfffffffd
	.align		4
        /*0020*/ 	.word	0x00000000
	.align		4
        /*0024*/ 	.word	0xfffffffc


//--------------------- .nv.constant4             --------------------------
	.section	.nv.constant4,"a",@progbits
	.align	8
	.align		8
.nv.constant4:
        /*0000*/ 	.dword	__assertfail
	.align		8
        /*0008*/ 	.dword	assertFunc_0
	.align		8
        /*0010*/ 	.dword	assertFile_0
	.align		8
        /*0018*/ 	.dword	assertMessage_0
	.align		8
        /*0020*/ 	.dword	_$_str
	.align		8
        /*0028*/ 	.dword	_$_str_$_2


//--------------------- .text.triton_poi_fused_convolution_max_unpool2d_18 --------------------------
	.section	.text.triton_poi_fused_convolution_max_unpool2d_18,"ax",@progbits
	.sectionflags	@"SHF_BARRIERS=1"
	.align	128
        .global         triton_poi_fused_convolution_max_unpool2d_18
        .type           triton_poi_fused_convolution_max_unpool2d_18,@function
        .size           triton_poi_fused_convolution_max_unpool2d_18,(.L_x_2 - triton_poi_fused_convolution_max_unpool2d_18)
        .other          triton_poi_fused_convolution_max_unpool2d_18,@"STO_CUDA_ENTRY STV_DEFAULT"
triton_poi_fused_convolution_max_unpool2d_18:
.text.triton_poi_fused_convolution_max_unpool2d_18:
[----:B------:R-:W0:Y:S01]  /*0000*/  LDC R1, c[0x0][0x28] ;  /* 0x00000a00ff017b82 */ /* 0x000e220000000800 */
[----:B------:R-:W1:Y:S07]  /*0010*/  S2R R0, SR_TID.X ;  /* 0x0000000000007919 */ /* 0x000e6e0000002100 */
[----:B------:R-:W2:Y:S01]  /*0020*/  LDC.64 R12, c[0x0][0x220] ;  /* 0x00008800ff0c7b82 */ /* 0x000ea20000000a00 */
[----:B------:R-:W-:Y:S01]  /*0030*/  ULDC.64 UR4, c[0x0][0x208] ;  /* 0x0000820000047ab9 */ /* 0x000fe20000000a00 */
[----:B------:R-:W3:Y:S06]  /*0040*/  S2R R3, SR_CTAID.X ;  /* 0x0000000000037919 */ /* 0x000eec0000002500 */
[----:B------:R-:W4:Y:S08]  /*0050*/  LDC.64 R24, c[0x0][0x218] ;  /* 0x00008600ff187b82 */ /* 0x000f300000000a00 */
[----:B------:R-:W4:Y:S08]  /*0060*/  LDC.64 R18, c[0x0][0x228] ;  /* 0x00008a00ff127b82 */ /* 0x000f300000000a00 */
[----:B------:R-:W5:Y:S01]  /*0070*/  LDC.64 R46, c[0x0][0x210] ;  /* 0x00008400ff2e7b82 */ /* 0x000f620000000a00 */
[----:B-1----:R-:W-:-:S07]  /*0080*/  IMAD.SHL.U32 R0, R0, 0x4, RZ ;  /* 0x0000000400007824 */ /* 0x002fce00078e00ff */
[----:B------:R-:W1:Y:S01]  /*0090*/  LDC.64 R16, c[0x0][0x238] ;  /* 0x00008e00ff107b82 */ /* 0x000e620000000a00 */
[----:B------:R-:W-:-:S05]  /*00a0*/  LOP3.LUT R0, R0, 0x1fc, RZ, 0xc0, !PT ;  /* 0x000001fc00007812 */ /* 0x000fca00078ec0ff */
[----:B---3--:R-:W-:-:S04]  /*00b0*/  IMAD R9, R3, 0x400, R0 ;  /* 0x0000040003097824 */ /* 0x008fc800078e0200 */
[----:B--2---:R-:W-:-:S05]  /*00c0*/  IMAD.WIDE R12, R9, 0x8, R12 ;  /* 0x00000008090c7825 */ /* 0x004fca00078e020c */
[----:B------:R-:W2:Y:S01]  /*00d0*/  LDG.E.128 R4, desc[UR4][R12.64] ;  /* 0x000000040c047981 */ /* 0x000ea2000c1e1d00 */
[----:B------:R-:W-:Y:S02]  /*00e0*/  SHF.R.S32.HI R0, RZ, 0x15, R3 ;  /* 0x00000015ff007819 */ /* 0x000fe40000011403 */
[----:B------:R-:W3:Y:S01]  /*00f0*/  LDC.64 R2, c[0x0][0x230] ;  /* 0x00008c00ff027b82 */ /* 0x000ee20000000a00 */
[----:B------:R-:W2:Y:S01]  /*0100*/  LDG.E.128 R20, desc[UR4][R12.64+0x10] ;  /* 0x000010040c147981 */ /* 0x000ea2000c1e1d00 */
[----:B------:R-:W-:-:S03]  /*0110*/  SGXT R0, R0, 0x1 ;  /* 0x000000010000781a */ /* 0x000fc60000000200 */
[----:B------:R-:W2:Y:S01]  /*0120*/  LDG.E.128 R28, desc[UR4][R12.64+0x1000] ;  /* 0x001000040c1c7981 */ /* 0x000ea2000c1e1d00 */
[----:B------:R-:W-:-:S03]  /*0130*/  LEA.HI R0, R0, R9, RZ, 0xa ;  /* 0x0000000900007211 */ /* 0x000fc600078f50ff */
[----:B------:R4:W2:Y:S02]  /*0140*/  LDG.E.128 R32, desc[UR4][R12.64+0x1010] ;  /* 0x001010040c207981 */ /* 0x0008a4000c1e1d00 */
[----:B------:R-:W-:-:S05]  /*0150*/  VIADD R8, R0, 0x200 ;  /* 0x0000020000087836 */ /* 0x000fca0000000000 */
[----:B------:R-:W-:Y:S02]  /*0160*/  SHF.R.S32.HI R8, RZ, 0xa, R8 ;  /* 0x0000000aff087819 */ /* 0x000fe40000011408 */
[----:B------:R-:W-:Y:S01]  /*0170*/  SHF.R.S32.HI R10, RZ, 0xa, R0 ;  /* 0x0000000aff0a7819 */ /* 0x000fe20000011400 */
[----:B0----5:R-:W-:Y:S01]  /*0180*/  IMAD.WIDE R46, R9, 0x4, R46 ;  /* 0x00000004092e7825 */ /* 0x021fe200078e022e */
[----:B------:R-:W-:Y:S01]  /*0190*/  SHF.R.S64 R15, R8, 0x1f, RZ ;  /* 0x0000001f080f7819 */ /* 0x000fe200000010ff */
[----:B----4-:R-:W0:Y:S03]  /*01a0*/  LDC.64 R12, c[0x0][0x240] ;  /* 0x00009000ff0c7b82 */ /* 0x010e260000000a00 */
[----:B------:R-:W-:-:S04]  /*01b0*/  LOP3.LUT R15, R15, 0x1, RZ, 0xc0, !PT ;  /* 0x000000010f0f7812 */ /* 0x000fc800078ec0ff */
[----:B------:R-:W-:-:S04]  /*01c0*/  ISETP.NE.U32.AND P0, PT, R15, RZ, PT ;  /* 0x000000ff0f00720c */ /* 0x000fc80003f05070 */
[----:B------:R-:W-:Y:S02]  /*01d0*/  ISETP.NE.U32.AND.EX P0, PT, RZ, RZ, PT, P0 ;  /* 0x000000ffff00720c */ /* 0x000fe40003f05100 */
[----:B------:R-:W-:-:S04]  /*01e0*/  LEA.HI R0, R10, R10, RZ, 0x5 ;  /* 0x0000000a0a007211 */ /* 0x000fc800078f28ff */
[----:B------:R-:W-:-:S07]  /*01f0*/  LOP3.LUT R11, R0, 0xffffffe0, RZ, 0xc0, !PT ;  /* 0xffffffe0000b7812 */ /* 0x000fce00078ec0ff */
[----:B------:R-:W-:Y:S01]  /*0200*/  @P0 LOP3.LUT R15, R15, 0xfffffffe, RZ, 0xfc, !PT ;  /* 0xfffffffe0f0f0812 */ /* 0x000fe200078efcff */
[----:B------:R-:W-:-:S03]  /*0210*/  IMAD.IADD R49, R10, 0x1, -R11 ;  /* 0x000000010a317824 */ /* 0x000fc600078e0a0b */
[----:B------:R-:W-:Y:S02]  /*0220*/  LEA.HI R0, R15, R8, RZ, 0x5 ;  /* 0x000000080f007211 */ /* 0x000fe400078f28ff */
[----:B------:R-:W-:Y:S02]  /*0230*/  LEA.HI R14, R10, R10, RZ, 0x5 ;  /* 0x0000000a0a0e7211 */ /* 0x000fe400078f28ff */
[----:B------:R-:W-:Y:S02]  /*0240*/  LOP3.LUT R11, R0, 0xffffffe0, RZ, 0xc0, !PT ;  /* 0xffffffe0000b7812 */ /* 0x000fe400078ec0ff */
[----:B------:R-:W-:Y:S01]  /*0250*/  LOP3.LUT R15, R14, 0xffffffe0, RZ, 0xc0, !PT ;  /* 0xffffffe00e0f7812 */ /* 0x000fe200078ec0ff */
[----:B------:R-:W-:-:S04]  /*0260*/  IMAD.WIDE R26, R49, 0x4, R24 ;  /* 0x00000004311a7825 */ /* 0x000fc800078e0218 */
[----:B------:R-:W-:Y:S01]  /*0270*/  IMAD.IADD R11, R8, 0x1, -R11 ;  /* 0x00000001080b7824 */ /* 0x000fe200078e0a0b */
[----:B------:R-:W5:Y:S01]  /*0280*/  LDG.E.EL R39, desc[UR4][R26.64] ;  /* 0x000000041a277981 */ /* 0x000f62000c2e1900 */
[----:B------:R-:W-:-:S04]  /*0290*/  IMAD.WIDE R48, R49, 0x4, R18 ;  /* 0x0000000431307825 */ /* 0x000fc800078e0212 */
[C---:B------:R-:W-:Y:S01]  /*02a0*/  IMAD.WIDE R24, R11.reuse, 0x4, R24 ;  /* 0x000000040b187825 */ /* 0x040fe200078e0218 */
[----:B------:R4:W5:Y:S03]  /*02b0*/  LDG.E.EL R37, desc[UR4][R48.64] ;  /* 0x0000000430257981 */ /* 0x000966000c2e1900 */
[C---:B------:R-:W-:Y:S01]  /*02c0*/  IMAD.WIDE R18, R11.reuse, 0x4, R18 ;  /* 0x000000040b127825 */ /* 0x040fe200078e0212 */
[----:B------:R-:W5:Y:S03]  /*02d0*/  LDG.E.EL R14, desc[UR4][R24.64] ;  /* 0x00000004180e7981 */ /* 0x000f66000c2e1900 */
[----:B------:R-:W-:Y:S01]  /*02e0*/  IMAD.IADD R15, R10, 0x1, -R15 ;  /* 0x000000010a0f7824 */ /* 0x000fe200078e0a0f */
[----:B------:R-:W5:Y:S01]  /*02f0*/  LDG.E.EL R36, desc[UR4][R18.64] ;  /* 0x0000000412247981 */ /* 0x000f62000c2e1900 */
[----:B---3--:R-:W-:-:S04]  /*0300*/  IMAD.WIDE R52, R11, 0x4, R2 ;  /* 0x000000040b347825 */ /* 0x008fc800078e0202 */
[C---:B------:R-:W-:Y:S01]  /*0310*/  IMAD.WIDE R50, R15.reuse, 0x4, R2 ;  /* 0x000000040f327825 */ /* 0x040fe200078e0202 */
[----:B------:R-:W5:Y:S03]  /*0320*/  LDG.E.128 R24, desc[UR4][R46.64] ;  /* 0x000000042e187981 */ /* 0x000f66000c1e1d00 */
[--C-:B-1----:R-:W-:Y:S01]  /*0330*/  IMAD.WIDE R40, R15, 0x4, R16.reuse ;  /* 0x000000040f287825 */ /* 0x102fe200078e0210 */
[----:B------:R-:W5:Y:S03]  /*0340*/  LDG.E.EL R3, desc[UR4][R52.64] ;  /* 0x0000000434037981 */ /* 0x000f66000c2e1900 */
[----:B------:R-:W-:Y:S01]  /*0350*/  IMAD.WIDE R42, R11, 0x4, R16 ;  /* 0x000000040b2a7825 */ /* 0x000fe200078e0210 */
[----:B------:R-:W5:Y:S04]  /*0360*/  LDG.E.EL R38, desc[UR4][R50.64] ;  /* 0x0000000432267981 */ /* 0x000f68000c2e1900 */
[----:B------:R-:W5:Y:S01]  /*0370*/  LDG.E.128 R16, desc[UR4][R46.64+0x800] ;  /* 0x000800042e107981 */ /* 0x000f62000c1e1d00 */
[----:B----4-:R-:W-:-:S02]  /*0380*/  IMAD.SHL.U32 R49, R10, 0x1000, RZ ;  /* 0x000010000a317824 */ /* 0x010fc400078e00ff */
[--C-:B0-----:R-:W-:Y:S01]  /*0390*/  IMAD.WIDE R44, R15, 0x4, R12.reuse ;  /* 0x000000040f2c7825 */ /* 0x101fe200078e020c */
[----:B------:R-:W5:Y:S03]  /*03a0*/  LDG.E.EL R9, desc[UR4][R42.64] ;  /* 0x000000042a097981 */ /* 0x000f66000c2e1900 */
[----:B------:R-:W-:Y:S01]  /*03b0*/  IMAD.WIDE R12, R11, 0x4, R12 ;  /* 0x000000040b0c7825 */ /* 0x000fe200078e020c */
[----:B------:R-:W-:Y:S01]  /*03c0*/  SHF.R.S32.HI R11, RZ, 0x1f, R49 ;  /* 0x0000001fff0b7819 */ /* 0x000fe20000011431 */
[----:B------:R-:W5:Y:S04]  /*03d0*/  LDG.E.EL R15, desc[UR4][R40.64] ;  /* 0x00000004280f7981 */ /* 0x000f68000c2e1900 */
[----:B------:R0:W5:Y:S04]  /*03e0*/  LDG.E.EL R2, desc[UR4][R12.64] ;  /* 0x000000040c027981 */ /* 0x000168000c2e1900 */
[----:B------:R1:W5:Y:S01]  /*03f0*/  LDG.E.EL R0, desc[UR4][R44.64] ;  /* 0x000000042c007981 */ /* 0x000362000c2e1900 */
[----:B0-----:R-:W-:-:S05]  /*0400*/  IMAD.SHL.U32 R13, R8, 0x1000, RZ ;  /* 0x00001000080d7824 */ /* 0x001fca00078e00ff */
[----:B------:R-:W-:Y:S02]  /*0410*/  SHF.R.S32.HI R43, RZ, 0x1f, R13 ;  /* 0x0000001fff2b7819 */ /* 0x000fe4000001140d */
[----:B--2---:R-:W-:-:S05]  /*0420*/  IADD3 R48, P0, R6, R49, RZ ;  /* 0x0000003106307210 */ /* 0x004fca0007f1e0ff */
[----:B------:R-:W-:Y:S01]  /*0430*/  IMAD.X R6, R7, 0x1, R11, P0 ;  /* 0x0000000107067824 */ /* 0x000fe200000e060b */
[----:B------:R-:W-:-:S04]  /*0440*/  IADD3 R51, P0, R4, R49, RZ ;  /* 0x0000003104337210 */ /* 0x000fc80007f1e0ff */
[----:B------:R-:W-:Y:S01]  /*0450*/  SHF.R.U32.HI R7, RZ, 0xc, R6 ;  /* 0x0000000cff077819 */ /* 0x000fe20000011606 */
[----:B------:R-:W-:Y:S01]  /*0460*/  IMAD.X R4, R5, 0x1, R11, P0 ;  /* 0x0000000105047824 */ /* 0x000fe200000e060b */
[----:B------:R-:W-:Y:S02]  /*0470*/  IADD3 R10, P0, R22, R49, RZ ;  /* 0x00000031160a7210 */ /* 0x000fe40007f1e0ff */
[----:B------:R-:W-:-:S03]  /*0480*/  LOP3.LUT R7, R7, 0x80000, RZ, 0xc0, !PT ;  /* 0x0008000007077812 */ /* 0x000fc600078ec0ff */
[----:B------:R-:W-:Y:S01]  /*0490*/  IMAD.X R5, R23, 0x1, R11, P0 ;  /* 0x0000000117057824 */ /* 0x000fe200000e060b */
[----:B------:R-:W-:Y:S02]  /*04a0*/  IADD3 R23, P1, R7, R48, RZ ;  /* 0x0000003007177210 */ /* 0x000fe40007f3e0ff */
[----:B------:R-:W-:Y:S02]  /*04b0*/  IADD3 R7, P2, R20, R49, RZ ;  /* 0x0000003114077210 */ /* 0x000fe40007f5e0ff */
[----:B------:R-:W-:-:S03]  /*04c0*/  IADD3 R40, P4, R30, R13, RZ ;  /* 0x0000000d1e287210 */ /* 0x000fc60007f9e0ff */
[----:B------:R-:W-:Y:S01]  /*04d0*/  IMAD.X R20, R21, 0x1, R11, P2 ;  /* 0x0000000115147824 */ /* 0x000fe200010e060b */
[----:B-1----:R-:W-:Y:S02]  /*04e0*/  IADD3 R45, P3, R28, R13, RZ ;  /* 0x0000000d1c2d7210 */ /* 0x002fe40007f7e0ff */
[----:B------:R-:W-:Y:S02]  /*04f0*/  SHF.R.U32.HI R12, RZ, 0xc, R5 ;  /* 0x0000000cff0c7819 */ /* 0x000fe40000011605 */
[----:B------:R-:W-:Y:S01]  /*0500*/  SHF.R.U32.HI R8, RZ, 0xc, R20 ;  /* 0x0000000cff087819 */ /* 0x000fe20000011614 */
[--C-:B------:R-:W-:Y:S01]  /*0510*/  IMAD.X R30, R31, 0x1, R43.reuse, P4 ;  /* 0x000000011f1e7824 */ /* 0x100fe200020e062b */
[----:B------:R-:W-:Y:S01]  /*0520*/  IADD3 R41, P5, R34, R13, RZ ;  /* 0x0000000d22297210 */ /* 0x000fe20007fbe0ff */
[----:B------:R-:W-:Y:S01]  /*0530*/  IMAD.X R44, R29, 0x1, R43, P3 ;  /* 0x000000011d2c7824 */ /* 0x000fe200018e062b */
[----:B------:R-:W-:Y:S02]  /*0540*/  LOP3.LUT R8, R8, 0x80000, RZ, 0xc0, !PT ;  /* 0x0008000008087812 */ /* 0x000fe400078ec0ff */
[----:B------:R-:W-:-:S02]  /*0550*/  IADD3 R34, P4, R32, R13, RZ ;  /* 0x0000000d20227210 */ /* 0x000fc40007f9e0ff */
[----:B------:R-:W-:Y:S01]  /*0560*/  LOP3.LUT R11, R12, 0x80000, RZ, 0xc0, !PT ;  /* 0x000800000c0b7812 */ /* 0x000fe200078ec0ff */
[--C-:B------:R-:W-:Y:S01]  /*0570*/  IMAD.X R42, R35, 0x1, R43.reuse, P5 ;  /* 0x00000001232a7824 */ /* 0x100fe200028e062b */
[----:B------:R-:W-:Y:S01]  /*0580*/  IADD3 R29, P3, R8, R7, RZ ;  /* 0x00000007081d7210 */ /* 0x000fe20007f7e0ff */
[----:B------:R-:W-:Y:S01]  /*0590*/  IMAD.X R43, R33, 0x1, R43, P4 ;  /* 0x00000001212b7824 */ /* 0x000fe200020e062b */
[----:B------:R-:W-:Y:S02]  /*05a0*/  SHF.R.U32.HI R22, RZ, 0xc, R4 ;  /* 0x0000000cff167819 */ /* 0x000fe40000011604 */
[----:B------:R-:W-:Y:S02]  /*05b0*/  IADD3 R28, P2, R11, R10, RZ ;  /* 0x0000000a0b1c7210 */ /* 0x000fe40007f5e0ff */
[----:B------:R-:W-:Y:S02]  /*05c0*/  SHF.R.U32.HI R7, RZ, 0xc, R30 ;  /* 0x0000000cff077819 */ /* 0x000fe4000001161e */
[----:B------:R-:W-:-:S02]  /*05d0*/  SHF.R.U32.HI R10, RZ, 0xc, R44 ;  /* 0x0000000cff0a7819 */ /* 0x000fc4000001162c */
[----:B------:R-:W-:Y:S02]  /*05e0*/  LOP3.LUT R22, R22, 0x80000, RZ, 0xc0, !PT ;  /* 0x0008000016167812 */ /* 0x000fe400078ec0ff */
[----:B------:R-:W-:Y:S02]  /*05f0*/  LOP3.LUT R7, R7, 0x80000, RZ, 0xc0, !PT ;  /* 0x0008000007077812 */ /* 0x000fe400078ec0ff */
[----:B------:R-:W-:Y:S02]  /*0600*/  SHF.R.U32.HI R8, RZ, 0xc, R42 ;  /* 0x0000000cff087819 */ /* 0x000fe4000001162a */
[----:B------:R-:W-:Y:S02]  /*0610*/  SHF.R.U32.HI R11, RZ, 0xc, R43 ;  /* 0x0000000cff0b7819 */ /* 0x000fe4000001162b */
[----:B------:R-:W-:Y:S02]  /*0620*/  LOP3.LUT R10, R10, 0x80000, RZ, 0xc0, !PT ;  /* 0x000800000a0a7812 */ /* 0x000fe400078ec0ff */
[----:B------:R-:W-:-:S02]  /*0630*/  IADD3 R22, P0, R22, R51, RZ ;  /* 0x0000003316167210 */ /* 0x000fc40007f1e0ff */
[----:B------:R-:W-:Y:S02]  /*0640*/  IADD3 R40, P6, R7, R40, RZ ;  /* 0x0000002807287210 */ /* 0x000fe40007fde0ff */
[----:B------:R-:W-:Y:S02]  /*0650*/  LOP3.LUT R8, R8, 0x80000, RZ, 0xc0, !PT ;  /* 0x0008000008087812 */ /* 0x000fe400078ec0ff */
[----:B------:R-:W-:Y:S02]  /*0660*/  LOP3.LUT R7, R11, 0x80000, RZ, 0xc0, !PT ;  /* 0x000800000b077812 */ /* 0x000fe400078ec0ff */
[----:B------:R-:W-:Y:S01]  /*0670*/  IADD3 R45, P5, R10, R45, RZ ;  /* 0x0000002d0a2d7210 */ /* 0x000fe20007fbe0ff */
[----:B------:R-:W-:Y:S01]  /*0680*/  IMAD.X R35, RZ, RZ, R6, P1 ;  /* 0x000000ffff237224 */ /* 0x000fe200008e0606 */
[----:B------:R-:W-:Y:S01]  /*0690*/  IADD3 R41, P4, R8, R41, RZ ;  /* 0x0000002908297210 */ /* 0x000fe20007f9e0ff */
[----:B------:R-:W-:Y:S01]  /*06a0*/  IMAD.X R33, RZ, RZ, R4, P0 ;  /* 0x000000ffff217224 */ /* 0x000fe200000e0604 */
[----:B------:R-:W-:Y:S01]  /*06b0*/  IADD3 R34, P1, R7, R34, RZ ;  /* 0x0000002207227210 */ /* 0x000fe20007f3e0ff */
[----:B------:R-:W-:Y:S01]  /*06c0*/  IMAD.X R31, RZ, RZ, R5, P2 ;  /* 0x000000ffff1f7224 */ /* 0x000fe200010e0605 */
[----:B------:R-:W-:Y:S01]  /*06d0*/  LOP3.LUT R5, R23, R40, RZ, 0xfc, !PT ;  /* 0x0000002817057212 */ /* 0x000fe200078efcff */
[----:B------:R-:W-:Y:S01]  /*06e0*/  IMAD.X R30, RZ, RZ, R30, P6 ;  /* 0x000000ffff1e7224 */ /* 0x000fe200030e061e */
[----:B------:R-:W-:Y:S01]  /*06f0*/  LOP3.LUT R4, R22, R45, RZ, 0xfc, !PT ;  /* 0x0000002d16047212 */ /* 0x000fe200078efcff */
[----:B------:R-:W-:Y:S01]  /*0700*/  IMAD.X R44, RZ, RZ, R44, P5 ;  /* 0x000000ffff2c7224 */ /* 0x000fe200028e062c */
[----:B------:R-:W-:Y:S01]  /*0710*/  LOP3.LUT R5, R5, R28, R41, 0xfe, !PT ;  /* 0x0000001c05057212 */ /* 0x000fe200078efe29 */
[----:B------:R-:W-:Y:S01]  /*0720*/  IMAD.X R32, RZ, RZ, R20, P3 ;  /* 0x000000ffff207224 */ /* 0x000fe200018e0614 */
[----:B------:R-:W-:Y:S01]  /*0730*/  LOP3.LUT R4, R4, R29, R34, 0xfe, !PT ;  /* 0x0000001d04047212 */ /* 0x000fe200078efe22 */
[----:B------:R-:W-:Y:S01]  /*0740*/  IMAD.X R42, RZ, RZ, R42, P4 ;  /* 0x000000ffff2a7224 */ /* 0x000fe200020e062a */
[----:B------:R-:W-:Y:S01]  /*0750*/  LOP3.LUT R6, R35, R30, RZ, 0xfc, !PT ;  /* 0x0000001e23067212 */ /* 0x000fe200078efcff */
[----:B------:R-:W-:Y:S01]  /*0760*/  IMAD.X R43, RZ, RZ, R43, P1 ;  /* 0x000000ffff2b7224 */ /* 0x000fe200008e062b */
[----:B------:R-:W-:-:S02]  /*0770*/  LOP3.LUT R7, R33, R44, RZ, 0xfc, !PT ;  /* 0x0000002c21077212 */ /* 0x000fc400078efcff */
[----:B------:R-:W-:Y:S02]  /*0780*/  LOP3.LUT R4, R4, R5, RZ, 0xfc, !PT ;  /* 0x0000000504047212 */ /* 0x000fe400078efcff */
[----:B------:R-:W-:Y:S02]  /*0790*/  LOP3.LUT R6, R6, R31, R42, 0xfe, !PT ;  /* 0x0000001f06067212 */ /* 0x000fe400078efe2a */
[----:B------:R-:W-:Y:S02]  /*07a0*/  LOP3.LUT R5, R7, R32, R43, 0xfe, !PT ;  /* 0x0000002007057212 */ /* 0x000fe400078efe2b */
[----:B------:R-:W-:Y:S02]  /*07b0*/  ISETP.GE.U32.AND P0, PT, R4, 0x80000, PT ;  /* 0x000800000400780c */ /* 0x000fe40003f06070 */
[----:B------:R-:W-:-:S04]  /*07c0*/  LOP3.LUT R4, R5, R6, RZ, 0xfc, !PT ;  /* 0x0000000605047212 */ /* 0x000fc800078efcff */
[----:B------:R-:W-:-:S13]  /*07d0*/  ISETP.GE.U32.AND.EX P0, PT, R4, RZ, PT, P0 ;  /* 0x000000ff0400720c */ /* 0x000fda0003f06100 */
[----:B------:R-:W-:Y:S05]  /*07e0*/  @!P0 BRA `(.L_x_0) ;  /* 0x0000000000408947 */ /* 0x000fea0003800000 */
[----:B------:R-:W-:Y:S01]  /*07f0*/  MOV R48, 0x0 ;  /* 0x0000000000307802 */ /* 0x000fe20000000f00 */
[----:B------:R-:W-:Y:S01]  /*0800*/  ULDC.64 UR6, c[0x4][0x18] ;  /* 0x0100060000067ab9 */ /* 0x000fe20000000a00 */
[----:B------:R-:W-:Y:S01]  /*0810*/  ULDC.64 UR8, c[0x4][0x8] ;  /* 0x0100020000087ab9 */ /* 0x000fe20000000a00 */
[----:B------:R-:W-:-:S07]  /*0820*/  IMAD.U32 R4, RZ, RZ, UR6 ;  /* 0x00000006ff047e24 */ /* 0x000fce000f8e00ff */
[----:B------:R-:W-:Y:S01]  /*0830*/  LEPC R20, `(.L_x_0) ;  /* 0x00000000b014794e */ /* 0x000fe20000000000 */
[----:B------:R-:W-:Y:S01]  /*0840*/  IMAD.U32 R5, RZ, RZ, UR7 ;  /* 0x00000007ff057e24 */ /* 0x000fe2000f8e00ff */
[----:B------:R-:W0:Y:S01]  /*0850*/  LDC.64 R48, c[0x4][R48] ;  /* 0x0100000030307b82 */ /* 0x000e220000000a00 */
[----:B------:R-:W-:Y:S01]  /*0860*/  ULDC.64 UR6, c[0x4][0x10] ;  /* 0x0100040000067ab9 */ /* 0x000fe20000000a00 */
[----:B------:R-:W-:Y:S02]  /*0870*/  IMAD.U32 R10, RZ, RZ, UR8 ;  /* 0x00000008ff0a7e24 */ /* 0x000fe4000f8e00ff */
[----:B------:R-:W-:Y:S02]  /*0880*/  IMAD.U32 R6, RZ, RZ, UR6 ;  /* 0x00000006ff067e24 */ /* 0x000fe4000f8e00ff */
[----:B------:R-:W-:Y:S02]  /*0890*/  IMAD.U32 R7, RZ, RZ, UR7 ;  /* 0x00000007ff077e24 */ /* 0x000fe4000f8e00ff */
[----:B------:R-:W-:-:S02]  /*08a0*/  IMAD.U32 R11, RZ, RZ, UR9 ;  /* 0x00000009ff0b7e24 */ /* 0x000fc4000f8e00ff */
[----:B------:R-:W-:Y:S02]  /*08b0*/  IMAD.MOV.U32 R8, RZ, RZ, 0x28 ;  /* 0x00000028ff087424 */ /* 0x000fe400078e00ff */
[----:B------:R-:W-:Y:S02]  /*08c0*/  IMAD.MOV.U32 R12, RZ, RZ, 0x1 ;  /* 0x00000001ff0c7424 */ /* 0x000fe400078e00ff */
[----:B------:R-:W-:-:S07]  /*08d0*/  IMAD.MOV.U32 R13, RZ, RZ, RZ ;  /* 0x000000ffff0d7224 */ /* 0x000fce00078e00ff */
[----:B0----5:R-:W-:Y:S05]  /*08e0*/  CALL.ABS.NOINC R48 ;  /* 0x0000000030007343 */ /* 0x021fea0003c00000 */
.L_x_0:
[----:B------:R-:W-:Y:S05]  /*08f0*/  WARPSYNC.ALL ;  /* 0x0000000000007948 */ /* 0x000fea0003800000 */
[----:B------:R-:W-:Y:S01]  /*0900*/  BAR.SYNC.DEFER_BLOCKING 0x0 ;  /* 0x0000000000007b1d */ /* 0x000fe20000010000 */
[----:B-----5:R-:W-:Y:S01]  /*0910*/  FADD R5, R3, 9.9999997473787516356e-06 ;  /* 0x3727c5ac03057421 */ /* 0x020fe20000000000 */
[----:B------:R-:W-:Y:S01]  /*0920*/  FADD R38, R38, 9.9999997473787516356e-06 ;  /* 0x3727c5ac26267421 */ /* 0x000fe20000000000 */
[--C-:B------:R-:W-:Y:S01]  /*0930*/  FADD R27, R27, R39.reuse ;  /* 0x000000271b1b7221 */ /* 0x100fe20000000000 */
[--C-:B------:R-:W-:Y:S01]  /*0940*/  FADD R26, R26, R39.reuse ;  /* 0x000000271a1a7221 */ /* 0x100fe20000000000 */
[--C-:B------:R-:W-:Y:S01]  /*0950*/  FADD R25, R25, R39.reuse ;  /* 0x0000002719197221 */ /* 0x100fe20000000000 */
[----:B------:R0:W1:Y:S01]  /*0960*/  MUFU.SQRT R6, R38 ;  /* 0x0000002600067308 */ /* 0x0000620000002000 */
[----:B------:R-:W-:Y:S01]  /*0970*/  FADD R24, R24, R39 ;  /* 0x0000002718187221 */ /* 0x000fe20000000000 */
[----:B------:R-:W2:Y:S01]  /*0980*/  S2R R4, SR_CgaCtaId ;  /* 0x0000000000047919 */ /* 0x000ea20000008800 */
[----:B------:R-:W-:Y:S01]  /*0990*/  ULDC.64 UR6, c[0x0][0x248] ;  /* 0x0000920000067ab9 */ /* 0x000fe20000000a00 */
[----:B------:R-:W-:Y:S01]  /*09a0*/  FADD R19, R19, R14 ;  /* 0x0000000e13137221 */ /* 0x000fe20000000000 */
[----:B------:R-:W-:Y:S01]  /*09b0*/  FADD R11, -R37, R24 ;  /* 0x00000018250b7221 */ /* 0x000fe20000000100 */
[----:B------:R-:W3:Y:S01]  /*09c0*/  S2R R3, SR_TID.X ;  /* 0x0000000000037919 */ /* 0x000ee20000002100 */
[----:B------:R-:W-:Y:S01]  /*09d0*/  LEA R7, P3, R22, UR6, 0x2 ;  /* 0x0000000616077c11 */ /* 0x000fe2000f8610ff */
[----:B------:R-:W4:Y:S01]  /*09e0*/  MUFU.SQRT R5, R5 ;  /* 0x0000000500057308 */ /* 0x000f220000002000 */
[--C-:B------:R-:W-:Y:S01]  /*09f0*/  FADD R18, R18, R14.reuse ;  /* 0x0000000e12127221 */ /* 0x100fe20000000000 */
[--C-:B------:R-:W-:Y:S01]  /*0a00*/  FADD R17, R17, R14.reuse ;  /* 0x0000000e11117221 */ /* 0x100fe20000000000 */
[----:B------:R-:W-:Y:S01]  /*0a10*/  FADD R16, R16, R14 ;  /* 0x0000000e10107221 */ /* 0x000fe20000000000 */
[----:B0-----:R-:W-:Y:S01]  /*0a20*/  LEA.HI.X R38, R22, UR7, R33, 0x2, P3 ;  /* 0x0000000716267c11 */ /* 0x001fe200098f1421 */
[C---:B------:R-:W-:Y:S01]  /*0a30*/  FADD R8, -R37.reuse, R26 ;  /* 0x0000001a25087221 */ /* 0x040fe20000000100 */
[----:B------:R-:W-:Y:S01]  /*0a40*/  FADD R13, -R36, R17 ;  /* 0x00000011240d7221 */ /* 0x000fe20000000100 */
[C---:B-1----:R-:W-:Y:S01]  /*0a50*/  FSETP.GT.AND P2, PT, R6.reuse, 8.50705917302346158658e+37, PT ;  /* 0x7e8000000600780b */ /* 0x042fe20003f44000 */
[C---:B------:R-:W-:Y:S01]  /*0a60*/  FADD R10, -R37.reuse, R25 ;  /* 0x00000019250a7221 */ /* 0x040fe20000000100 */
[----:B------:R-:W-:Y:S01]  /*0a70*/  FSETP.GEU.AND P0, PT, R6, 1.175494350822287508e-38, PT ;  /* 0x008000000600780b */ /* 0x000fe20003f0e000 */
[----:B------:R0:W-:Y:S01]  /*0a80*/  STG.E.128 desc[UR4][R46.64], R24 ;  /* 0x000000182e007986 */ /* 0x0001e2000c101d04 */
[----:B------:R-:W-:Y:S01]  /*0a90*/  FADD R37, -R37, R27 ;  /* 0x0000001b25257221 */ /* 0x000fe20000000100 */
[C---:B------:R-:W-:Y:S01]  /*0aa0*/  FADD R14, -R36.reuse, R16 ;  /* 0x00000010240e7221 */ /* 0x040fe20000000100 */
[C---:B------:R-:W-:Y:S01]  /*0ab0*/  FADD R12, -R36.reuse, R18 ;  /* 0x00000012240c7221 */ /* 0x040fe20000000100 */
[----:B------:R1:W-:Y:S01]  /*0ac0*/  STG.E.128 desc[UR4][R46.64+0x800], R16 ;  /* 0x000800102e007986 */ /* 0x0003e2000c101d04 */
[C---:B----4-:R-:W-:Y:S01]  /*0ad0*/  FSETP.GT.AND P1, PT, R5.reuse, 8.50705917302346158658e+37, PT ;  /* 0x7e8000000500780b */ /* 0x050fe20003f24000 */
[----:B------:R-:W-:Y:S01]  /*0ae0*/  FADD R36, -R36, R19 ;  /* 0x0000001324247221 */ /* 0x000fe20000000100 */
[----:B------:R-:W-:-:S02]  /*0af0*/  FSETP.GEU.AND P3, PT, R5, 1.175494350822287508e-38, PT ;  /* 0x008000000500780b */ /* 0x000fc40003f6e000 */
[----:B------:R-:W-:Y:S01]  /*0b00*/  LEA R22, P6, R45, UR6, 0x2 ;  /* 0x000000062d167c11 */ /* 0x000fe2000f8c10ff */
[----:B------:R-:W-:-:S03]  /*0b10*/  @P2 FMUL R6, R6, 0.25 ;  /* 0x3e80000006062820 */ /* 0x000fc60000400000 */
[----:B------:R-:W-:Y:S01]  /*0b20*/  LEA.HI.X R45, R45, UR7, R44, 0x2, P6 ;  /* 0x000000072d2d7c11 */ /* 0x000fe2000b0f142c */
[----:B------:R-:W-:Y:S01]  /*0b30*/  @!P0 FMUL R6, R6, 16777216 ;  /* 0x4b80000006068820 */ /* 0x000fe20000400000 */
[----:B0-----:R-:W-:-:S03]  /*0b40*/  LEA R24, P4, R23, UR6, 0x2 ;  /* 0x0000000617187c11 */ /* 0x001fc6000f8810ff */
[----:B------:R-:W-:Y:S01]  /*0b50*/  @P1 FMUL R5, R5, 0.25 ;  /* 0x3e80000005051820 */ /* 0x000fe20000400000 */
[----:B------:R-:W-:Y:S02]  /*0b60*/  LEA R25, P5, R28, UR6, 0x2 ;  /* 0x000000061c197c11 */ /* 0x000fe4000f8a10ff */
[----:B------:R-:W-:Y:S01]  /*0b70*/  LEA.HI.X R35, R23, UR7, R35, 0x2, P4 ;  /* 0x0000000717237c11 */ /* 0x000fe2000a0f1423 */
[----:B------:R-:W-:Y:S01]  /*0b80*/  @!P3 FMUL R5, R5, 16777216 ;  /* 0x4b8000000505b820 */ /* 0x000fe20000400000 */
[C---:B------:R-:W-:Y:S02]  /*0b90*/  LEA R26, P4, R29.reuse, UR6, 0x2 ;  /* 0x000000061d1a7c11 */ /* 0x040fe4000f8810ff */
[----:B-1----:R-:W-:Y:S02]  /*0ba0*/  MOV R17, 0x400 ;  /* 0x0000040000117802 */ /* 0x002fe40000000f00 */
[----:B------:R-:W-:Y:S02]  /*0bb0*/  LEA.HI.X R27, R29, UR7, R32, 0x2, P4 ;  /* 0x000000071d1b7c11 */ /* 0x000fe4000a0f1420 */
[----:B------:R-:W-:Y:S01]  /*0bc0*/  LEA R23, P4, R40, UR6, 0x2 ;  /* 0x0000000628177c11 */ /* 0x000fe2000f8810ff */
[----:B------:R0:W1:Y:S01]  /*0bd0*/  MUFU.RCP R29, R6 ;  /* 0x00000006001d7308 */ /* 0x0000620000001000 */
[----:B--2---:R-:W-:Y:S01]  /*0be0*/  PRMT R16, R4, 0x654, R17 ;  /* 0x0000065404107816 */ /* 0x004fe20000000011 */
[----:B---3--:R-:W-:Y:S01]  /*0bf0*/  IMAD.SHL.U32 R17, R3, 0x4, RZ ;  /* 0x0000000403117824 */ /* 0x008fe200078e00ff */
[----:B------:R-:W-:Y:S01]  /*0c00*/  LEA.HI.X R30, R40, UR7, R30, 0x2, P4 ;  /* 0x00000007281e7c11 */ /* 0x000fe2000a0f141e */
[----:B------:R-:W-:Y:S01]  /*0c10*/  IMAD.MOV.U32 R4, RZ, RZ, 0x3e800000 ;  /* 0x3e800000ff047424 */ /* 0x000fe200078e00ff */
[----:B------:R-:W-:-:S02]  /*0c20*/  LEA R20, P4, R34, UR6, 0x2 ;  /* 0x0000000622147c11 */ /* 0x000fc4000f8810ff */
[----:B------:R-:W-:Y:S02]  /*0c30*/  LOP3.LUT R17, R17, 0x1fc, RZ, 0xc0, !PT ;  /* 0x000001fc11117812 */ /* 0x000fe400078ec0ff */
[----:B------:R-:W-:Y:S01]  /*0c40*/  LEA.HI.X R21, R34, UR7, R43, 0x2, P4 ;  /* 0x0000000722157c11 */ /* 0x000fe2000a0f142b */
[----:B0-----:R-:W-:Y:S01]  /*0c50*/  IMAD.MOV.U32 R6, RZ, RZ, R24 ;  /* 0x000000ffff067224 */ /* 0x001fe200078e0018 */
[----:B------:R-:W-:Y:S01]  /*0c60*/  LEA.HI.X R28, R28, UR7, R31, 0x2, P5 ;  /* 0x000000071c1c7c11 */ /* 0x000fe2000a8f141f */
[----:B------:R-:W-:Y:S01]  /*0c70*/  IMAD R19, R17, 0x8, R16 ;  /* 0x0000000811137824 */ /* 0x000fe200078e0210 */
[C---:B------:R-:W-:Y:S01]  /*0c80*/  FSEL R32, R4.reuse, 1, P2 ;  /* 0x3f80000004207808 */ /* 0x040fe20001000000 */
[----:B------:R0:W2:Y:S01]  /*0c90*/  MUFU.RCP R31, R5 ;  /* 0x00000005001f7308 */ /* 0x0000a20000001000 */
[----:B------:R-:W-:Y:S01]  /*0ca0*/  FSEL R34, R4, 1, P1 ;  /* 0x3f80000004227808 */ /* 0x000fe20000800000 */
[----:B------:R-:W-:Y:S01]  /*0cb0*/  IMAD.MOV.U32 R4, RZ, RZ, R7 ;  /* 0x000000ffff047224 */ /* 0x000fe200078e0007 */
[----:B------:R-:W-:Y:S01]  /*0cc0*/  LEA R18, P5, R41, UR6, 0x2 ;  /* 0x0000000629127c11 */ /* 0x000fe2000f8a10ff */
[----:B------:R-:W-:-:S02]  /*0cd0*/  IMAD.MOV.U32 R7, RZ, RZ, R35 ;  /* 0x000000ffff077224 */ /* 0x000fc400078e0023 */
[----:B------:R-:W-:Y:S01]  /*0ce0*/  @!P0 FMUL R32, R32, 16777216 ;  /* 0x4b80000020208820 */ /* 0x000fe20000400000 */
[----:B------:R-:W-:Y:S01]  /*0cf0*/  @!P3 FMUL R34, R34, 16777216 ;  /* 0x4b8000002222b820 */ /* 0x000fe20000400000 */
[----:B------:R-:W-:Y:S01]  /*0d00*/  LEA.HI.X R41, R41, UR7, R42, 0x2, P5 ;  /* 0x0000000729297c11 */ /* 0x000fe2000a8f142a */
[----:B0-----:R-:W-:Y:S02]  /*0d10*/  IMAD.MOV.U32 R5, RZ, RZ, R38 ;  /* 0x000000ffff057224 */ /* 0x001fe400078e0026 */
[----:B-1----:R-:W-:-:S03]  /*0d20*/  FMUL R29, R29, R32 ;  /* 0x000000201d1d7220 */ /* 0x002fc60000400000 */
[----:B------:R0:W-:Y:S01]  /*0d30*/  STS.128 [R19], R4 ;  /* 0x0000000413007388 */ /* 0x0001e20000000c00 */
[----:B--2---:R-:W-:Y:S01]  /*0d40*/  FMUL R31, R31, R34 ;  /* 0x000000221f1f7220 */ /* 0x004fe20000400000 */
[C---:B------:R-:W-:Y:S01]  /*0d50*/  FMUL R10, R29.reuse, R10 ;  /* 0x0000000a1d0a7220 */ /* 0x040fe20000400000 */
[----:B------:R-:W-:-:S03]  /*0d60*/  FMUL R37, R29, R37 ;  /* 0x000000251d257220 */ /* 0x000fc60000400000 */
[C-C-:B------:R-:W-:Y:S01]  /*0d70*/  FFMA R24, R15.reuse, R10, R0.reuse ;  /* 0x0000000a0f187223 */ /* 0x140fe20000000000 */
[----:B------:R-:W-:-:S04]  /*0d80*/  FFMA R37, R15, R37, R0 ;  /* 0x000000250f257223 */ /* 0x000fc80000000000 */
[----:B------:R-:W-:Y:S02]  /*0d90*/  FSETP.GEU.AND P2, PT, R24, RZ, PT ;  /* 0x000000ff1800720b */ /* 0x000fe40003f4e000 */
[----:B------:R-:W-:Y:S01]  /*0da0*/  FSETP.GEU.AND P0, PT, R37, RZ, PT ;  /* 0x000000ff2500720b */ /* 0x000fe20003f0e000 */
[----:B0-----:R-:W-:Y:S01]  /*0db0*/  IMAD.MOV.U32 R4, RZ, RZ, R26 ;  /* 0x000000ffff047224 */ /* 0x001fe200078e001a */
[----:B------:R-:W-:Y:S01]  /*0dc0*/  LOP3.LUT R26, R3, 0x7f, RZ, 0xc0, !PT ;  /* 0x0000007f031a7812 */ /* 0x000fe200078ec0ff */
[----:B------:R-:W-:Y:S02]  /*0dd0*/  IMAD.MOV.U32 R5, RZ, RZ, R27 ;  /* 0x000000ffff057224 */ /* 0x000fe400078e001b */
[----:B------:R-:W-:Y:S02]  /*0de0*/  IMAD.MOV.U32 R6, RZ, RZ, R25 ;  /* 0x000000ffff067224 */ /* 0x000fe400078e0019 */
[----:B------:R-:W-:Y:S01]  /*0df0*/  FMUL R25, R29, R8 ;  /* 0x000000081d197220 */ /* 0x000fe20000400000 */
[----:B------:R-:W-:-:S02]  /*0e00*/  IMAD.MOV.U32 R7, RZ, RZ, R28 ;  /* 0x000000ffff077224 */ /* 0x000fc400078e001c */
[----:B------:R-:W-:Y:S01]  /*0e10*/  FMUL R29, R29, R11 ;  /* 0x0000000b1d1d7220 */ /* 0x000fe20000400000 */
[C---:B------:R-:W-:Y:S01]  /*0e20*/  FMUL R8, R31.reuse, R13 ;  /* 0x0000000d1f087220 */ /* 0x040fe20000400000 */
[C---:B------:R-:W-:Y:S01]  /*0e30*/  FMUL R11, R31.reuse, R36 ;  /* 0x000000241f0b7220 */ /* 0x040fe20000400000 */
[----:B------:R-:W-:Y:S01]  /*0e40*/  FMUL R13, R31, R12 ;  /* 0x0000000c1f0d7220 */ /* 0x000fe20000400000 */
[----:B------:R0:W-:Y:S01]  /*0e50*/  STS.128 [R19+0x10], R4 ;  /* 0x0000100413007388 */ /* 0x0001e20000000c00 */
[C-C-:B------:R-:W-:Y:S01]  /*0e60*/  FFMA R29, R15.reuse, R29, R0.reuse ;  /* 0x0000001d0f1d7223 */ /* 0x140fe20000000000 */
[----:B------:R-:W-:Y:S01]  /*0e70*/  FFMA R25, R15, R25, R0 ;  /* 0x000000190f197223 */ /* 0x000fe20000000000 */
[----:B------:R-:W-:Y:S01]  /*0e80*/  FMUL R31, R31, R14 ;  /* 0x0000000e1f1f7220 */ /* 0x000fe20000400000 */
[C---:B------:R-:W-:Y:S02]  /*0e90*/  IMAD R15, R26.reuse, 0x8, R16 ;  /* 0x000000081a0f7824 */ /* 0x040fe400078e0210 */
[C-C-:B------:R-:W-:Y:S01]  /*0ea0*/  FFMA R14, R9.reuse, R8, R2.reuse ;  /* 0x00000008090e7223 */ /* 0x140fe20000000002 */
[C-C-:B------:R-:W-:Y:S01]  /*0eb0*/  FFMA R16, R9.reuse, R13, R2.reuse ;  /* 0x0000000d09107223 */ /* 0x140fe20000000002 */
[----:B------:R-:W-:Y:S01]  /*0ec0*/  BAR.SYNC.DEFER_BLOCKING 0x0 ;  /* 0x0000000000007b1d */ /* 0x000fe20000010000 */
[C-C-:B------:R-:W-:Y:S01]  /*0ed0*/  FFMA R0, R9.reuse, R31, R2.reuse ;  /* 0x0000001f09007223 */ /* 0x140fe20000000002 */
[----:B------:R-:W-:Y:S01]  /*0ee0*/  FFMA R28, R9, R11, R2 ;  /* 0x0000000b091c7223 */ /* 0x000fe20000000002 */
[----:B------:R-:W-:Y:S01]  /*0ef0*/  FSETP.GEU.AND P1, PT, R25, RZ, PT ;  /* 0x000000ff1900720b */ /* 0x000fe20003f2e000 */
[----:B------:R-:W-:Y:S01]  /*0f00*/  IMAD R31, R26, -0x4, R15 ;  /* 0xfffffffc1a1f7824 */ /* 0x000fe200078e020f */
[----:B------:R-:W-:Y:S01]  /*0f10*/  FSETP.GEU.AND P3, PT, R29, RZ, PT ;  /* 0x000000ff1d00720b */ /* 0x000fe20003f6e000 */
[----:B0-----:R-:W-:-:S02]  /*0f20*/  IMAD.MOV.U32 R4, RZ, RZ, R22 ;  /* 0x000000ffff047224 */ /* 0x001fc400078e0016 */
[----:B------:R-:W-:Y:S02]  /*0f30*/  IMAD.MOV.U32 R6, RZ, RZ, R23 ;  /* 0x000000ffff067224 */ /* 0x000fe400078e0017 */
[----:B------:R-:W-:Y:S02]  /*0f40*/  IMAD.MOV.U32 R5, RZ, RZ, R45 ;  /* 0x000000ffff057224 */ /* 0x000fe400078e002d */
[----:B------:R-:W-:Y:S02]  /*0f50*/  IMAD.MOV.U32 R7, RZ, RZ, R30 ;  /* 0x000000ffff077224 */ /* 0x000fe400078e001e */
[----:B------:R-:W-:Y:S02]  /*0f60*/  IMAD.MOV.U32 R22, RZ, RZ, R18 ;  /* 0x000000ffff167224 */ /* 0x000fe400078e0012 */
[----:B------:R-:W-:Y:S02]  /*0f70*/  IMAD.MOV.U32 R23, RZ, RZ, R41 ;  /* 0x000000ffff177224 */ /* 0x000fe400078e0029 */
[----:B------:R-:W-:Y:S01]  /*0f80*/  IMAD R30, R17, -0x4, R19 ;  /* 0xfffffffc111e7824 */ /* 0x000fe200078e0213 */
[----:B------:R-:W-:Y:S04]  /*0f90*/  LDS.64 R2, [R15] ;  /* 0x000000000f027984 */ /* 0x000fe80000000a00 */
[----:B------:R-:W-:Y:S04]  /*0fa0*/  LDS.64 R8, [R15+0x400] ;  /* 0x000400000f087984 */ /* 0x000fe80000000a00 */
[----:B------:R-:W-:Y:S04]  /*0fb0*/  LDS.64 R10, [R15+0x800] ;  /* 0x000800000f0a7984 */ /* 0x000fe80000000a00 */
[----:B------:R-:W-:Y:S01]  /*0fc0*/  LDS.64 R12, [R15+0xc00] ;  /* 0x000c00000f0c7984 */ /* 0x000fe20000000a00 */
[----:B------:R-:W-:Y:S06]  /*0fd0*/  BAR.SYNC.DEFER_BLOCKING 0x0 ;  /* 0x0000000000007b1d */ /* 0x000fec0000010000 */
[----:B------:R0:W-:Y:S04]  /*0fe0*/  STS.128 [R19], R4 ;  /* 0x0000000413007388 */ /* 0x0001e80000000c00 */
[----:B------:R1:W-:Y:S01]  /*0ff0*/  STS.128 [R19+0x10], R20 ;  /* 0x0000101413007388 */ /* 0x0003e20000000c00 */
[----:B------:R-:W-:Y:S01]  /*1000*/  BAR.SYNC.DEFER_BLOCKING 0x0 ;  /* 0x0000000000007b1d */ /* 0x000fe20000010000 */
[----:B0-----:R-:W-:-:S02]  /*1010*/  SEL R6, R25, RZ, P1 ;  /* 0x000000ff19067207 */ /* 0x001fc40000800000 */
[----:B------:R-:W-:Y:S02]  /*1020*/  SEL R5, R24, RZ, P2 ;  /* 0x000000ff18057207 */ /* 0x000fe40001000000 */
[----:B------:R-:W-:Y:S02]  /*1030*/  SEL R7, R37, RZ, P0 ;  /* 0x000000ff25077207 */ /* 0x000fe40000000000 */
[----:B------:R-:W-:Y:S02]  /*1040*/  SEL R4, R29, RZ, P3 ;  /* 0x000000ff1d047207 */ /* 0x000fe40001800000 */
[----:B------:R-:W-:Y:S02]  /*1050*/  FSETP.GEU.AND P1, PT, R16, RZ, PT ;  /* 0x000000ff1000720b */ /* 0x000fe40003f2e000 */
[----:B------:R-:W-:Y:S02]  /*1060*/  FSETP.GEU.AND P0, PT, R28, RZ, PT ;  /* 0x000000ff1c00720b */ /* 0x000fe40003f0e000 */
[----:B------:R-:W-:-:S02]  /*1070*/  FSETP.GEU.AND P2, PT, R14, RZ, PT ;  /* 0x000000ff0e00720b */ /* 0x000fc40003f4e000 */
[----:B------:R-:W-:Y:S01]  /*1080*/  FSETP.GEU.AND P3, PT, R0, RZ, PT ;  /* 0x000000ff0000720b */ /* 0x000fe20003f6e000 */
[----:B------:R-:W-:Y:S01]  /*1090*/  LDS.64 R24, [R15] ;  /* 0x000000000f187984 */ /* 0x000fe20000000a00 */
[----:B------:R-:W-:Y:S02]  /*10a0*/  SEL R18, R16, RZ, P1 ;  /* 0x000000ff10127207 */ /* 0x000fe40000800000 */
[----:B-1----:R-:W-:Y:S01]  /*10b0*/  SEL R19, R28, RZ, P0 ;  /* 0x000000ff1c137207 */ /* 0x002fe20000000000 */
[----:B------:R-:W-:Y:S01]  /*10c0*/  LDS.64 R22, [R15+0x400] ;  /* 0x000400000f167984 */ /* 0x000fe20000000a00 */
[----:B------:R-:W-:Y:S02]  /*10d0*/  SEL R17, R14, RZ, P2 ;  /* 0x000000ff0e117207 */ /* 0x000fe40001000000 */
[----:B------:R-:W-:Y:S01]  /*10e0*/  SEL R16, R0, RZ, P3 ;  /* 0x000000ff00107207 */ /* 0x000fe20001800000 */
[----:B------:R-:W-:Y:S04]  /*10f0*/  LDS.64 R20, [R15+0x800] ;  /* 0x000800000f147984 */ /* 0x000fe80000000a00 */
[----:B------:R-:W-:Y:S01]  /*1100*/  LDS.64 R26, [R15+0xc00] ;  /* 0x000c00000f1a7984 */ /* 0x000fe20000000a00 */
[----:B------:R-:W-:Y:S06]  /*1110*/  BAR.SYNC.DEFER_BLOCKING 0x0 ;  /* 0x0000000000007b1d */ /* 0x000fec0000010000 */
[----:B------:R-:W-:Y:S02]  /*1120*/  STS.128 [R30], R4 ;  /* 0x000000041e007388 */ /* 0x000fe40000000c00 */
[----:B------:R-:W-:Y:S06]  /*1130*/  BAR.SYNC.DEFER_BLOCKING 0x0 ;  /* 0x0000000000007b1d */ /* 0x000fec0000010000 */
[----:B------:R-:W0:Y:S04]  /*1140*/  LDS R15, [R31] ;  /* 0x000000001f0f7984 */ /* 0x000e280000000800 */
[----:B------:R-:W1:Y:S04]  /*1150*/  LDS R5, [R31+0x200] ;  /* 0x000200001f057984 */ /* 0x000e680000000800 */
[----:B------:R-:W2:Y:S04]  /*1160*/  LDS R7, [R31+0x400] ;  /* 0x000400001f077984 */ /* 0x000ea80000000800 */
[----:B------:R-:W3:Y:S01]  /*1170*/  LDS R29, [R31+0x600] ;  /* 0x000600001f1d7984 */ /* 0x000ee20000000800 */
[----:B------:R-:W-:Y:S06]  /*1180*/  BAR.SYNC.DEFER_BLOCKING 0x0 ;  /* 0x0000000000007b1d */ /* 0x000fec0000010000 */
[----:B------:R-:W-:Y:S02]  /*1190*/  STS.128 [R30], R16 ;  /* 0x000000101e007388 */ /* 0x000fe40000000c00 */
[----:B------:R-:W-:Y:S06]  /*11a0*/  BAR.SYNC.DEFER_BLOCKING 0x0 ;  /* 0x0000000000007b1d */ /* 0x000fec0000010000 */
[----:B------:R-:W4:Y:S04]  /*11b0*/  LDS R33, [R31] ;  /* 0x000000001f217984 */ /* 0x000f280000000800 */
[----:B------:R-:W5:Y:S04]  /*11c0*/  LDS R35, [R31+0x200] ;  /* 0x000200001f237984 */ /* 0x000f680000000800 */
[----:B------:R-:W5:Y:S04]  /*11d0*/  LDS R37, [R31+0x400] ;  /* 0x000400001f257984 */ /* 0x000f680000000800 */
[----:B------:R-:W5:Y:S04]  /*11e0*/  LDS R39, [R31+0x600] ;  /* 0x000600001f277984 */ /* 0x000f680000000800 */
[----:B0-----:R-:W-:Y:S04]  /*11f0*/  STG.E desc[UR4][R2.64], R15 ;  /* 0x0000000f02007986 */ /* 0x001fe8000c101904 */
[----:B-1----:R-:W-:Y:S04]  /*1200*/  STG.E desc[UR4][R8.64], R5 ;  /* 0x0000000508007986 */ /* 0x002fe8000c101904 */
[----:B--2---:R-:W-:Y:S04]  /*1210*/  STG.E desc[UR4][R10.64], R7 ;  /* 0x000000070a007986 */ /* 0x004fe8000c101904 */
[----:B---3--:R-:W-:Y:S04]  /*1220*/  STG.E desc[UR4][R12.64], R29 ;  /* 0x0000001d0c007986 */ /* 0x008fe8000c101904 */
[----:B----4-:R-:W-:Y:S04]  /*1230*/  STG.E desc[UR4][R24.64], R33 ;  /* 0x0000002118007986 */ /* 0x010fe8000c101904 */
[----:B-----5:R-:W-:Y:S04]  /*1240*/  STG.E desc[UR4][R22.64], R35 ;  /* 0x0000002316007986 */ /* 0x020fe8000c101904 */
[----:B------:R-:W-:Y:S04]  /*1250*/  STG.E desc[UR4][R20.64], R37 ;  /* 0x0000002514007986 */ /* 0x000fe8000c101904 */
[----:B------:R-:W-:Y:S01]  /*1260*/  STG.E desc[UR4][R26.64], R39 ;  /* 0x000000271a007986 */ /* 0x000fe2000c101904 */
[----:B------:R-:W-:Y:S05]  /*1270*/  EXIT ;  /* 0x000000000000794d */ /* 0x000fea0003800000 */
.L_x_1:
[----:B------:R-:W-:-:S00]  /*1280*/  BRA `(.L_x_1) ;  /* 0xfffffffc00fc7947 */ /* 0x000fc0000383ffff */
[----:B------:R-:W-:-:S00]  /*1290*/  NOP ;  /* 0x0000000000007918 */ /* 0x000fc00000000000 */
        /* <DEDUP_REMOVED lines=14> */
.L_x_2:


//--------------------- .nv.global.init           --------------------------
	.section	.nv.global.init,"aw",@progbits
.nv.global.init:
	.type		assertFunc_0,@object
	.size		assertFunc_0,(_$_str - assertFunc_0)
assertFunc_0:
        /*0000*/ 	.byte	0x75, 0x6e, 0x6b, 0x6e, 0x6f, 0x77, 0x6e, 0x00
	.type		_$_str,@object
	.size		_$_str,(_$_str_$_2 - _$_str)
_$_str:
        /*0008*/ 	.byte	0x5f, 0x5f, 0x43, 0x55, 0x44, 0x41, 0x5f, 0x46, 0x54, 0x5a, 0x00
	.type		_$_str_$_2,@object
	.size		_$_str_$_2,(assertMessage_0 - _$_str_$_2)
_$_str_$_2:
        /*0013*/ 	.byte	0x5f, 0x5f, 0x43, 0x55, 0x44, 0x41, 0x5f, 0x50, 0x52, 0x45, 0x43, 0x5f, 0x53, 0x51, 0x52, 0x54
        /*0023*/ 	.byte	0x00
	.type		assertMessage_0,@object
	.size		assertMessage_0,(assertFile_0 - assertMessage_0)
assertMessage_0:
        /*0024*/ 	.byte	0x69, 0x6e, 0x64, 0x65, 0x78, 0x20, 0x6f, 0x75, 0x74, 0x20, 0x6f, 0x66, 0x20, 0x62, 0x6f, 0x75
        /*0034*/ 	.byte	0x6e, 0x64, 0x73, 0x3a, 0x20, 0x30, 0x20, 0x3c, 0x3d, 0x20, 0x74, 0x6d, 0x70, 0x39, 0x20, 0x3c
        /*0044*/ 	.byte	0x20, 0x35, 0x32, 0x34, 0x32, 0x38, 0x38, 0x00
	.type		assertFile_0,@object
	.size		assertFile_0,(.L_1 - assertFile_0)
assertFile_0:
        /*004c*/ 	.byte	0x69, 0x6e, 0x64, 0x75, 0x63, 0x74, 0x6f, 0x72, 0x5f, 0x63, 0x61, 0x63, 0x68, 0x65, 0x2f, 0x78
        /*005c*/ 	.byte	0x66, 0x2f, 0x63, 0x78, 0x66, 0x6f, 0x61, 0x6b, 0x63, 0x61, 0x70, 0x66, 0x68, 0x33, 0x7a, 0x33
        /*006c*/ 	.byte	0x66, 0x77, 0x69, 0x68, 0x73, 0x62, 0x62, 0x6f, 0x63, 0x6f, 0x6c, 0x35, 0x62, 0x6e, 0x70, 0x37
        /*007c*/ 	.byte	0x75, 0x33, 0x79, 0x73, 0x6c, 0x74, 0x7a, 0x79, 0x79, 0x69, 0x72, 0x6b, 0x67, 0x66, 0x32, 0x73
        /*008c*/ 	.byte	0x72, 0x72, 0x74, 0x72, 0x64, 0x6b, 0x2e, 0x70, 0x79, 0x00
.L_1:


//--------------------- .nv.shared.triton_poi_fused_convolution_max_unpool2d_18 --------------------------
	.section	.nv.shared.triton_poi_fused_convolution_max_unpool2d_18,"aw",@nobits
	.sectionflags	@""
	.align	16
	.zero		1024


//--------------------- .nv.constant0.triton_poi_fused_convolution_max_unpool2d_18 --------------------------
	.section	.nv.constant0.triton_poi_fused_convolution_max_unpool2d_18,"a",@progbits
	.sectionflags	@""
	.align	4
.nv.constant0.triton_poi_fused_convolution_max_unpool2d_18:
	.zero		596


//--------------------- SYMBOLS --------------------------

	.type		__assertfail,@function
